//
// Generated by NVIDIA NVVM Compiler
//
// Compiler Build ID: CL-36424714
// Cuda compilation tools, release 13.0, V13.0.88
// Based on NVVM 20.0.0
//

.version 9.0
.target sm_100
.address_size 64

	// .globl	_Z11print_hellov
.extern .func  (.param .b32 func_retval0) vprintf
(
	.param .b64 vprintf_param_0,
	.param .b64 vprintf_param_1
)
;
.global .align 1 .b8 $str[14] = {72, 101, 108, 108, 111, 32, 75, 97, 105, 104, 97, 110, 10};

.visible .entry _Z11print_hellov()
{
	.reg .b32 	%r<3>;
	.reg .b64 	%rd<3>;

	mov.u64 	%rd1, $str;
	cvta.global.u64 	%rd2, %rd1;
	{ // callseq 0, 0
	.param .b64 param0;
	st.param.b64 	[param0], %rd2;
	.param .b64 param1;
	st.param.b64 	[param1], 0;
	.param .b32 retval0;
	call.uni (retval0), 
	vprintf, 
	(
	param0, 
	param1
	);
	ld.param.b32 	%r1, [retval0];
	} // callseq 0
	ret;

}


// ===== COMPILED SASS (sm_100) =====

	.target	sm_100

	.elftype	@"ET_EXEC"


//--------------------- .note.nv.tkinfo           --------------------------
	.section	.note.nv.tkinfo,"",@"SHT_NOTE"
	.sectionflags	@"SHF_NOTE_NV_TKINFO"
	.tkinfo
        /*0018*/ 	.word	0x00000002
        /*0030*/ 	.string	""
        /*0030*/ 	.string	"ptxas"
        /*0030*/ 	.string	"Cuda compilation tools, release 13.0, V13.0.88"
        /*0030*/ 	.string	"Build cuda_13.0.r13.0/compiler.36424714_0"
        /*0030*/ 	.string	"-arch sm_100 -m 64 "



//--------------------- .note.nv.cuinfo           --------------------------
	.section	.note.nv.cuinfo,"",@"SHT_NOTE"
	.sectionflags	@"SHF_NOTE_NV_CUINFO"
        /*0018*/ 	.short	0x0002
        /*001a*/ 	.short	0x0064
        /*001c*/ 	.short	0x0082
	.zero		2


//--------------------- .nv.info                  --------------------------
	.section	.nv.info,"",@"SHT_CUDA_INFO"
	.align	4


	//----- nvinfo : EIATTR_REGCOUNT
	.align		4
        /*0000*/ 	.byte	0x04, 0x2f
        /*0002*/ 	.short	(.L_2 - .L_1)
	.align		4
.L_1:
        /*0004*/ 	.word	index@(_Z11print_hellov)
        /*0008*/ 	.word	0x00000018


	//----- nvinfo : EIATTR_FRAME_SIZE
	.align		4
.L_2:
        /*000c*/ 	.byte	0x04, 0x11
        /*000e*/ 	.short	(.L_4 - .L_3)
	.align		4
.L_3:
        /*0010*/ 	.word	index@(_Z11print_hellov)
        /*0014*/ 	.word	0x00000000


	//----- nvinfo : EIATTR_MIN_STACK_SIZE
	.align		4
.L_4:
        /*0018*/ 	.byte	0x04, 0x12
        /*001a*/ 	.short	(.L_6 - .L_5)
	.align		4
.L_5:
        /*001c*/ 	.word	index@(_Z11print_hellov)
        /*0020*/ 	.word	0x00000000
.L_6:


//--------------------- .nv.compat                --------------------------
	.section	.nv.compat,"",@"SHT_CUDA_COMPAT_INFO"
	.align	4
        /*0000*/ 	.byte	0x02, 0x09, 0x00, 0x00, 0x02, 0x02, 0x01, 0x00, 0x02, 0x05, 0x05, 0x00, 0x03, 0x07, 0x01, 0x01
        /*0010*/ 	.byte	0x02, 0x03, 0x00, 0x00, 0x02, 0x06, 0x01, 0x00, 0x04, 0x0b, 0x08, 0x00, 0x09, 0x00, 0x00, 0x00
        /*0020*/ 	.byte	0x00, 0x00, 0x00, 0x00


//--------------------- .nv.info._Z11print_hellov --------------------------
	.section	.nv.info._Z11print_hellov,"",@"SHT_CUDA_INFO"
	.sectionflags	@""
	.align	4


	//----- nvinfo : EIATTR_CUDA_API_VERSION
	.align		4
        /*0000*/ 	.byte	0x04, 0x37
        /*0002*/ 	.short	(.L_8 - .L_7)
.L_7:
        /*0004*/ 	.word	0x00000082


	//----- nvinfo : EIATTR_SPARSE_MMA_MASK
	.align		4
.L_8:
        /*0008*/ 	.byte	0x03, 0x50
        /*000a*/ 	.short	0x0000


	//----- nvinfo : EIATTR_MAXREG_COUNT
	.align		4
        /*000c*/ 	.byte	0x03, 0x1b
        /*000e*/ 	.short	0x00ff


	//----- nvinfo : EIATTR_EXTERNS
	.align		4
        /*0010*/ 	.byte	0x04, 0x0f
        /*0012*/ 	.short	(.L_10 - .L_9)


	//   ....[0]....
	.align		4
.L_9:
        /*0014*/ 	.word	index@(vprintf)


	//----- nvinfo : EIATTR_MERCURY_ISA_VERSION
	.align		4
.L_10:
        /*0018*/ 	.byte	0x03, 0x5f
        /*001a*/ 	.short	0x0101


	//----- nvinfo : EIATTR_VRC_CTA_INIT_COUNT
	.align		4
        /*001c*/ 	.byte	0x02, 0x4a
	.zero		1
	.zero		1


	//----- nvinfo : EIATTR_SYSCALL_OFFSETS
	.align		4
        /*0020*/ 	.byte	0x04, 0x46
        /*0022*/ 	.short	(.L_12 - .L_11)


	//   ....[0]....
.L_11:
        /*0024*/ 	.word	0x00000080


	//----- nvinfo : EIATTR_EXIT_INSTR_OFFSETS
	.align		4
.L_12:
        /*0028*/ 	.byte	0x04, 0x1c
        /*002a*/ 	.short	(.L_14 - .L_13)


	//   ....[0]....
.L_13:
        /*002c*/ 	.word	0x00000090


	//----- nvinfo : EIATTR_SW_WAR
	.align		4
.L_14:
        /*0030*/ 	.byte	0x04, 0x36
        /*0032*/ 	.short	(.L_16 - .L_15)
.L_15:
        /*0034*/ 	.word	0x00000008
.L_16:


//--------------------- .nv.callgraph             --------------------------
	.section	.nv.callgraph,"",@"SHT_CUDA_CALLGRAPH"
	.align	4
	.sectionentsize	8
	.align		4
        /*0000*/ 	.word	0x00000000
	.align		4
        /*0004*/ 	.word	0xffffffff
	.align		4
        /*0008*/ 	.word	index@(_Z11print_hellov)
	.align		4
        /*000c*/ 	.word	index@(vprintf)
	.align		4
        /*0010*/ 	.word	0x00000000
	.align		4
        /*0014*/ 	.word	0xfffffffe
	.align		4
        /*0018*/ 	.word	0x00000000
	.align		4
        /*001c*/ 	.word	0xfffffffd
	.align		4
        /*0020*/ 	.word	0x00000000
	.align		4
        /*0024*/ 	.word	0xfffffffc


//--------------------- .nv.constant4             --------------------------
	.section	.nv.constant4,"a",@progbits
	.align	8
	.align		8
.nv.constant4:
        /*0000*/ 	.dword	vprintf
	.align		8
        /*0008*/ 	.dword	$str


//--------------------- .text._Z11print_hellov    --------------------------
	.section	.text._Z11print_hellov,"ax",@progbits
	.align	128
        .global         _Z11print_hellov
        .type           _Z11print_hellov,@function
        .size           _Z11print_hellov,(.L_x_2 - _Z11print_hellov)
        .other          _Z11print_hellov,@"STO_CUDA_ENTRY STV_DEFAULT"
_Z11print_hellov:
.text._Z11print_hellov:
[----:B------:R-:W0:Y:S01]  /*0000*/  LDC R1, c[0x0][0x37c] ;  /* 0x0000df00ff017b82 */ /* 0x000e220000000800 */
[----:B------:R-:W-:Y:S01]  /*0010*/  MOV R0, 0x0 ;  /* 0x0000000000007802 */ /* 0x000fe20000000f00 */
[----:B------:R-:W1:Y:S01]  /*0020*/  LDCU.64 UR4, c[0x4][0x8] ;  /* 0x01000100ff0477ac */ /* 0x000e620008000a00 */
[----:B------:R-:W-:-:S05]  /*0030*/  CS2R R6, SRZ ;  /* 0x0000000000067805 */ /* 0x000fca000001ff00 */
[----:B------:R2:W3:Y:S01]  /*0040*/  LDC.64 R2, c[0x4][R0] ;  /* 0x0100000000027b82 */ /* 0x0004e20000000a00 */
[----:B-1----:R-:W-:Y:S02]  /*0050*/  IMAD.U32 R4, RZ, RZ, UR4 ;  /* 0x00000004ff047e24 */ /* 0x002fe4000f8e00ff */
[----:B--2---:R-:W-:-:S07]  /*0060*/  IMAD.U32 R5, RZ, RZ, UR5 ;  /* 0x00000005ff057e24 */ /* 0x004fce000f8e00ff */
[----:B------:R-:W-:-:S07]  /*0070*/  LEPC R20, `(.L_x_0) ;  /* 0x000000001014794e */ /* 0x000fce0000000000 */
[----:B0--3--:R-:W-:Y:S05]  /*0080*/  CALL.ABS.NOINC R2 ;  /* 0x0000000002007343 */ /* 0x009fea0003c00000 */
.L_x_0:
[----:B------:R-:W-:Y:S05]  /*0090*/  EXIT ;  /* 0x000000000000794d */ /* 0x000fea0003800000 */
.L_x_1:
[----:B------:R-:W-:-:S00]  /*00a0*/  BRA `(.L_x_1) ;  /* 0xfffffffc00fc7947 */ /* 0x000fc0000383ffff */
[----:B------:R-:W-:-:S00]  /*00b0*/  NOP ;  /* 0x0000000000007918 */ /* 0x000fc00000000000 */
        /* <DEDUP_REMOVED lines=12> */
.L_x_2:


//--------------------- .nv.global.init           --------------------------
	.section	.nv.global.init,"aw",@progbits
.nv.global.init:
	.type		$str,@object
	.size		$str,(.L_0 - $str)
$str:
        /*0000*/ 	.byte	0x48, 0x65, 0x6c, 0x6c, 0x6f, 0x20, 0x4b, 0x61, 0x69, 0x68, 0x61, 0x6e, 0x0a, 0x00
.L_0:


//--------------------- .nv.shared.reserved.0     --------------------------
	.section	.nv.shared.reserved.0,"aw",@nobits
	.weak		__nv_reservedSMEM_offset_0_alias
	.size		__nv_reservedSMEM_offset_0_alias, 0, 64
	.other		__nv_reservedSMEM_offset_0_alias,@"STO_CUDA_RESERVED_SHARED STV_DEFAULT"
__nv_reservedSMEM_offset_0_alias:
	.zero		0
	.zero		64


//--------------------- .nv.constant0._Z11print_hellov --------------------------
	.section	.nv.constant0._Z11print_hellov,"a",@progbits
	.sectionflags	@""
	.align	4
.nv.constant0._Z11print_hellov:
	.zero		896


//--------------------- SYMBOLS --------------------------

	.type		.nv.reservedSmem.offset0,@object
	.size		.nv.reservedSmem.offset0,0x4
	.type		vprintf,@function
